	.headerflags	@"EF_CUDA_TEXMODE_UNIFIED EF_CUDA_64BIT_ADDRESS EF_CUDA_SM86 EF_CUDA_VIRTUAL_SM(EF_CUDA_SM86)"
	.elftype	@"ET_EXEC"


//--------------------- .nv.info                  --------------------------
	.section	.nv.info,"",@"SHT_CUDA_INFO"
	.align	4


	//----- nvinfo : EIATTR_REGCOUNT
	.align		4
        /*0000*/ 	.byte	0x04, 0x2f
        /*0002*/ 	.short	(.L_1 - .L_0)
	.align		4
.L_0:
        /*0004*/ 	.word	index@(triton_poi_fused__to_copy_3)
        /*0008*/ 	.word	0x00000008


	//----- nvinfo : EIATTR_MIN_STACK_SIZE
	.align		4
.L_1:
        /*000c*/ 	.byte	0x04, 0x12
        /*000e*/ 	.short	(.L_3 - .L_2)
	.align		4
.L_2:
        /*0010*/ 	.word	index@(triton_poi_fused__to_copy_3)
        /*0014*/ 	.word	0x00000000


	//----- nvinfo : EIATTR_FRAME_SIZE
	.align		4
.L_3:
        /*0018*/ 	.byte	0x04, 0x11
        /*001a*/ 	.short	(.L_5 - .L_4)
	.align		4
.L_4:
        /*001c*/ 	.word	index@(triton_poi_fused__to_copy_3)
        /*0020*/ 	.word	0x00000000


	//----- nvinfo : EIATTR_MIN_STACK_SIZE
	.align		4
.L_5:
        /*0024*/ 	.byte	0x04, 0x12
        /*0026*/ 	.short	(.L_7 - .L_6)
	.align		4
.L_6:
        /*0028*/ 	.word	index@(triton_poi_fused__to_copy_3)
        /*002c*/ 	.word	0x00000000
.L_7:


//--------------------- .nv.info.triton_poi_fused__to_copy_3 --------------------------
	.section	.nv.info.triton_poi_fused__to_copy_3,"",@"SHT_CUDA_INFO"
	.sectionflags	@""
	.align	4


	//----- nvinfo : EIATTR_CUDA_API_VERSION
	.align		4
        /*0000*/ 	.byte	0x04, 0x37
        /*0002*/ 	.short	(.L_9 - .L_8)
.L_8:
        /*0004*/ 	.word	0x0000007c


	//----- nvinfo : EIATTR_SW2861232_WAR
	.align		4
.L_9:
        /*0008*/ 	.byte	0x01, 0x35
	.zero		2


	//----- nvinfo : EIATTR_PARAM_CBANK
	.align		4
        /*000c*/ 	.byte	0x04, 0x0a
        /*000e*/ 	.short	(.L_11 - .L_10)
	.align		4
.L_10:
        /*0010*/ 	.word	index@(.nv.constant0.triton_poi_fused__to_copy_3)
        /*0014*/ 	.short	0x0160
        /*0016*/ 	.short	0x0020


	//----- nvinfo : EIATTR_CBANK_PARAM_SIZE
	.align		4
.L_11:
        /*0018*/ 	.byte	0x03, 0x19
        /*001a*/ 	.short	0x0020


	//----- nvinfo : EIATTR_KPARAM_INFO
	.align		4
        /*001c*/ 	.byte	0x04, 0x17
        /*001e*/ 	.short	(.L_13 - .L_12)
.L_12:
        /*0020*/ 	.word	0x00000000
        /*0024*/ 	.short	0x0003
        /*0026*/ 	.short	0x0018
        /*0028*/ 	.byte	0x00, 0xf4, 0x21, 0x00


	//----- nvinfo : EIATTR_KPARAM_INFO
	.align		4
.L_13:
        /*002c*/ 	.byte	0x04, 0x17
        /*002e*/ 	.short	(.L_15 - .L_14)
.L_14:
        /*0030*/ 	.word	0x00000000
        /*0034*/ 	.short	0x0002
        /*0036*/ 	.short	0x0010
        /*0038*/ 	.byte	0x00, 0xf0, 0x11, 0x00


	//----- nvinfo : EIATTR_KPARAM_INFO
	.align		4
.L_15:
        /*003c*/ 	.byte	0x04, 0x17
        /*003e*/ 	.short	(.L_17 - .L_16)
.L_16:
        /*0040*/ 	.word	0x00000000
        /*0044*/ 	.short	0x0001
        /*0046*/ 	.short	0x0008
        /*0048*/ 	.byte	0x00, 0xf4, 0x21, 0x00


	//----- nvinfo : EIATTR_KPARAM_INFO
	.align		4
.L_17:
        /*004c*/ 	.byte	0x04, 0x17
        /*004e*/ 	.short	(.L_19 - .L_18)
.L_18:
        /*0050*/ 	.word	0x00000000
        /*0054*/ 	.short	0x0000
        /*0056*/ 	.short	0x0000
        /*0058*/ 	.byte	0x00, 0xf4, 0x21, 0x00


	//----- nvinfo : EIATTR_MAXREG_COUNT
	.align		4
.L_19:
        /*005c*/ 	.byte	0x03, 0x1b
        /*005e*/ 	.short	0x00ff


	//----- nvinfo : EIATTR_EXIT_INSTR_OFFSETS
	.align		4
        /*0060*/ 	.byte	0x04, 0x1c
        /*0062*/ 	.short	(.L_21 - .L_20)


	//   ....[0]....
.L_20:
        /*0064*/ 	.word	0x000000f0


	//   ....[1]....
        /*0068*/ 	.word	0x00000130


	//----- nvinfo : EIATTR_REQNTID
	.align		4
.L_21:
        /*006c*/ 	.byte	0x04, 0x10
        /*006e*/ 	.short	(.L_23 - .L_22)
.L_22:
        /*0070*/ 	.word	0x00000080
        /*0074*/ 	.word	0x00000001
        /*0078*/ 	.word	0x00000001


	//----- nvinfo : EIATTR_CRS_STACK_SIZE
	.align		4
.L_23:
        /*007c*/ 	.byte	0x04, 0x1e
        /*007e*/ 	.short	(.L_25 - .L_24)
.L_24:
        /*0080*/ 	.word	0x00000000
.L_25:


//--------------------- .nv.callgraph             --------------------------
	.section	.nv.callgraph,"",@"SHT_CUDA_CALLGRAPH"
	.align	4
	.sectionentsize	8
	.align		4
        /*0000*/ 	.word	0x00000000
	.align		4
        /*0004*/ 	.word	0xffffffff
	.align		4
        /*0008*/ 	.word	0x00000000
	.align		4
        /*000c*/ 	.word	0xfffffffe
	.align		4
        /*0010*/ 	.word	0x00000000
	.align		4
        /*0014*/ 	.word	0xfffffffd
	.align		4
        /*0018*/ 	.word	0x00000000
	.align		4
        /*001c*/ 	.word	0xfffffffc


//--------------------- .nv.rel.action            --------------------------
	.section	.nv.rel.action,"",@"SHT_CUDA_RELOCINFO"
	.align	8
	.sectionentsize	8
        /*0000*/ 	.byte	0x73, 0x00, 0x00, 0x00, 0x00, 0x00, 0x00, 0x00, 0x00, 0x00, 0x00, 0x11, 0x25, 0x00, 0x05, 0x36


//--------------------- .nv.constant0.triton_poi_fused__to_copy_3 --------------------------
	.section	.nv.constant0.triton_poi_fused__to_copy_3,"a",@progbits
	.sectionflags	@""
	.align	4
.nv.constant0.triton_poi_fused__to_copy_3:
	.zero		384


//--------------------- .text.triton_poi_fused__to_copy_3 --------------------------
	.section	.text.triton_poi_fused__to_copy_3,"ax",@progbits
	.sectioninfo	@"SHI_REGISTERS=8"
	.align	128
        .global         triton_poi_fused__to_copy_3
        .type           triton_poi_fused__to_copy_3,@function
        .size           triton_poi_fused__to_copy_3,(.L_x_3 - triton_poi_fused__to_copy_3)
        .other          triton_poi_fused__to_copy_3,@"STO_CUDA_ENTRY STV_DEFAULT"
triton_poi_fused__to_copy_3:
.text.triton_poi_fused__to_copy_3:
[----:B------:R-:W-:Y:S02]  /*0000*/  IMAD.MOV.U32 R1, RZ, RZ, c[0x0][0x28] ;  /* 0x00000a00ff017624 */ /* 0x000fe400078e00ff */
[----:B------:R-:W0:Y:S01]  /*0010*/  S2R R0, SR_TID.X ;  /* 0x0000000000007919 */ /* 0x000e220000002100 */
[----:B------:R-:W-:Y:S01]  /*0020*/  ULDC.64 UR4, c[0x0][0x118] ;  /* 0x0000460000047ab9 */ /* 0x000fe20000000a00 */
[----:B------:R-:W-:Y:S01]  /*0030*/  BSSY B0, `(.L_x_0) ;  /* 0x000000b000007945 */ /* 0x000fe20003800000 */
[----:B------:R-:W-:Y:S01]  /*0040*/  IMAD.MOV.U32 R5, RZ, RZ, 0x2 ;  /* 0x00000002ff057424 */ /* 0x000fe200078e00ff */
[----:B------:R-:W1:Y:S01]  /*0050*/  S2R R3, SR_CTAID.X ;  /* 0x0000000000037919 */ /* 0x000e620000002500 */
[----:B------:R-:W-:Y:S02]  /*0060*/  MOV R2, RZ ;  /* 0x000000ff00027202 */ /* 0x000fe40000000f00 */
[----:B0-----:R-:W-:-:S04]  /*0070*/  LOP3.LUT R0, R0, 0x7f, RZ, 0xc0, !PT ;  /* 0x0000007f00007812 */ /* 0x001fc800078ec0ff */
[----:B-1----:R-:W-:-:S04]  /*0080*/  LEA R0, R3, R0, 0x7 ;  /* 0x0000000003007211 */ /* 0x002fc800078e38ff */
[----:B------:R-:W-:-:S13]  /*0090*/  ISETP.GE.AND P0, PT, R0, 0x5580, PT ;  /* 0x000055800000780c */ /* 0x000fda0003f06270 */
[----:B------:R-:W-:Y:S05]  /*00a0*/  @P0 BRA `(.L_x_1) ;  /* 0x0000003000000947 */ /* 0x000fea0003800000 */
[----:B------:R-:W-:-:S04]  /*00b0*/  IMAD.MOV.U32 R3, RZ, RZ, 0x4 ;  /* 0x00000004ff037424 */ /* 0x000fc800078e00ff */
[----:B------:R-:W-:-:S06]  /*00c0*/  IMAD.WIDE R2, R0, R3, c[0x0][0x160] ;  /* 0x0000580000027625 */ /* 0x000fcc00078e0203 */
[----:B------:R0:W5:Y:S02]  /*00d0*/  LDG.E R2, [R2.64] ;  /* 0x0000000402027981 */ /* 0x000164000c1e1900 */
.L_x_1:
[----:B------:R-:W-:Y:S05]  /*00e0*/  BSYNC B0 ;  /* 0x0000000000007941 */ /* 0x000fea0003800000 */
.L_x_0:
[----:B------:R-:W-:Y:S05]  /*00f0*/  @P0 EXIT ;  /* 0x000000000000094d */ /* 0x000fea0003800000 */
[----:B-----5:R-:W-:Y:S01]  /*0100*/  F2FP.BF16.PACK_AB R4, RZ, R2 ;  /* 0x00000002ff04723e */ /* 0x020fe200000010ff */
[----:B0-----:R-:W-:-:S05]  /*0110*/  IMAD.WIDE R2, R0, R5, c[0x0][0x168] ;  /* 0x00005a0000027625 */ /* 0x001fca00078e0205 */
[----:B------:R-:W-:Y:S01]  /*0120*/  STG.E.U16 [R2.64], R4 ;  /* 0x0000000402007986 */ /* 0x000fe2000c101504 */
[----:B------:R-:W-:Y:S05]  /*0130*/  EXIT ;  /* 0x000000000000794d */ /* 0x000fea0003800000 */
.L_x_2:
[----:B------:R-:W-:-:S00]  /*0140*/  BRA `(.L_x_2) ;  /* 0xfffffff000007947 */ /* 0x000fc0000383ffff */
[----:B------:R-:W-:-:S00]  /*0150*/  NOP ;  /* 0x0000000000007918 */ /* 0x000fc00000000000 */
        /* <DEDUP_REMOVED lines=10> */
.L_x_3:
